	.headerflags	@"EF_CUDA_TEXMODE_UNIFIED EF_CUDA_64BIT_ADDRESS EF_CUDA_ACCELERATORS EF_CUDA_SM90 EF_CUDA_VIRTUAL_SM(EF_CUDA_SM90)"
	.elftype	@"ET_EXEC"


//--------------------- .nv.info                  --------------------------
	.section	.nv.info,"",@"SHT_CUDA_INFO"
	.align	4


	//----- nvinfo : EIATTR_REGCOUNT
	.align		4
        /*0000*/ 	.byte	0x04, 0x2f
        /*0002*/ 	.short	(.L_1 - .L_0)
	.align		4
.L_0:
        /*0004*/ 	.word	index@(triton_poi_fused_cat_1)
        /*0008*/ 	.word	0x0000000d


	//----- nvinfo : EIATTR_MIN_STACK_SIZE
	.align		4
.L_1:
        /*000c*/ 	.byte	0x04, 0x12
        /*000e*/ 	.short	(.L_3 - .L_2)
	.align		4
.L_2:
        /*0010*/ 	.word	index@(triton_poi_fused_cat_1)
        /*0014*/ 	.word	0x00000000


	//----- nvinfo : EIATTR_FRAME_SIZE
	.align		4
.L_3:
        /*0018*/ 	.byte	0x04, 0x11
        /*001a*/ 	.short	(.L_5 - .L_4)
	.align		4
.L_4:
        /*001c*/ 	.word	index@(triton_poi_fused_cat_1)
        /*0020*/ 	.word	0x00000000


	//----- nvinfo : EIATTR_MIN_STACK_SIZE
	.align		4
.L_5:
        /*0024*/ 	.byte	0x04, 0x12
        /*0026*/ 	.short	(.L_7 - .L_6)
	.align		4
.L_6:
        /*0028*/ 	.word	index@(triton_poi_fused_cat_1)
        /*002c*/ 	.word	0x00000000
.L_7:


//--------------------- .nv.info.triton_poi_fused_cat_1 --------------------------
	.section	.nv.info.triton_poi_fused_cat_1,"",@"SHT_CUDA_INFO"
	.sectionflags	@""
	.align	4


	//----- nvinfo : EIATTR_CUDA_API_VERSION
	.align		4
        /*0000*/ 	.byte	0x04, 0x37
        /*0002*/ 	.short	(.L_9 - .L_8)
.L_8:
        /*0004*/ 	.word	0x0000007c


	//----- nvinfo : EIATTR_KPARAM_INFO
	.align		4
.L_9:
        /*0008*/ 	.byte	0x04, 0x17
        /*000a*/ 	.short	(.L_11 - .L_10)
.L_10:
        /*000c*/ 	.word	0x00000000
        /*0010*/ 	.short	0x0003
        /*0012*/ 	.short	0x0018
        /*0014*/ 	.byte	0x00, 0xf0, 0x11, 0x00


	//----- nvinfo : EIATTR_KPARAM_INFO
	.align		4
.L_11:
        /*0018*/ 	.byte	0x04, 0x17
        /*001a*/ 	.short	(.L_13 - .L_12)
.L_12:
        /*001c*/ 	.word	0x00000000
        /*0020*/ 	.short	0x0002
        /*0022*/ 	.short	0x0010
        /*0024*/ 	.byte	0x00, 0xf4, 0x21, 0x00


	//----- nvinfo : EIATTR_KPARAM_INFO
	.align		4
.L_13:
        /*0028*/ 	.byte	0x04, 0x17
        /*002a*/ 	.short	(.L_15 - .L_14)
.L_14:
        /*002c*/ 	.word	0x00000000
        /*0030*/ 	.short	0x0001
        /*0032*/ 	.short	0x0008
        /*0034*/ 	.byte	0x00, 0xf4, 0x21, 0x00


	//----- nvinfo : EIATTR_KPARAM_INFO
	.align		4
.L_15:
        /*0038*/ 	.byte	0x04, 0x17
        /*003a*/ 	.short	(.L_17 - .L_16)
.L_16:
        /*003c*/ 	.word	0x00000000
        /*0040*/ 	.short	0x0000
        /*0042*/ 	.short	0x0000
        /*0044*/ 	.byte	0x00, 0xf4, 0x21, 0x00


	//----- nvinfo : EIATTR_SPARSE_MMA_MASK
	.align		4
.L_17:
        /*0048*/ 	.byte	0x03, 0x50
        /*004a*/ 	.short	0x0000


	//----- nvinfo : EIATTR_MAXREG_COUNT
	.align		4
        /*004c*/ 	.byte	0x03, 0x1b
        /*004e*/ 	.short	0x00ff


	//----- nvinfo : EIATTR_EXIT_INSTR_OFFSETS
	.align		4
        /*0050*/ 	.byte	0x04, 0x1c
        /*0052*/ 	.short	(.L_19 - .L_18)


	//   ....[0]....
.L_18:
        /*0054*/ 	.word	0x000002d0


	//   ....[1]....
        /*0058*/ 	.word	0x000002f0


	//----- nvinfo : EIATTR_REQNTID
	.align		4
.L_19:
        /*005c*/ 	.byte	0x04, 0x10
        /*005e*/ 	.short	(.L_21 - .L_20)
.L_20:
        /*0060*/ 	.word	0x00000080
        /*0064*/ 	.word	0x00000001
        /*0068*/ 	.word	0x00000001


	//----- nvinfo : EIATTR_CBANK_PARAM_SIZE
	.align		4
.L_21:
        /*006c*/ 	.byte	0x03, 0x19
        /*006e*/ 	.short	0x001c


	//----- nvinfo : EIATTR_PARAM_CBANK
	.align		4
        /*0070*/ 	.byte	0x04, 0x0a
        /*0072*/ 	.short	(.L_23 - .L_22)
	.align		4
.L_22:
        /*0074*/ 	.word	index@(.nv.constant0.triton_poi_fused_cat_1)
        /*0078*/ 	.short	0x0210
        /*007a*/ 	.short	0x001c


	//----- nvinfo : EIATTR_SW_WAR
	.align		4
.L_23:
        /*007c*/ 	.byte	0x04, 0x36
        /*007e*/ 	.short	(.L_25 - .L_24)
.L_24:
        /*0080*/ 	.word	0x00000008
.L_25:


//--------------------- .nv.callgraph             --------------------------
	.section	.nv.callgraph,"",@"SHT_CUDA_CALLGRAPH"
	.align	4
	.sectionentsize	8
	.align		4
        /*0000*/ 	.word	0x00000000
	.align		4
        /*0004*/ 	.word	0xffffffff
	.align		4
        /*0008*/ 	.word	0x00000000
	.align		4
        /*000c*/ 	.word	0xfffffffe
	.align		4
        /*0010*/ 	.word	0x00000000
	.align		4
        /*0014*/ 	.word	0xfffffffd
	.align		4
        /*0018*/ 	.word	0x00000000
	.align		4
        /*001c*/ 	.word	0xfffffffc


//--------------------- .text.triton_poi_fused_cat_1 --------------------------
	.section	.text.triton_poi_fused_cat_1,"ax",@progbits
	.align	128
        .global         triton_poi_fused_cat_1
        .type           triton_poi_fused_cat_1,@function
        .size           triton_poi_fused_cat_1,(.L_x_1 - triton_poi_fused_cat_1)
        .other          triton_poi_fused_cat_1,@"STO_CUDA_ENTRY STV_DEFAULT"
triton_poi_fused_cat_1:
.text.triton_poi_fused_cat_1:
[----:B------:R-:W0:Y:S02]  /*0000*/  LDC R1, c[0x0][0x28] ;  /* 0x00000a00ff017b82 */ /* 0x000e240000000800 */
[----:B------:R-:W1:Y:S01]  /*0010*/  S2R R0, SR_TID.X ;  /* 0x0000000000007919 */ /* 0x000e620000002100 */
[----:B------:R-:W-:Y:S01]  /*0020*/  ULDC.64 UR4, c[0x0][0x218] ;  /* 0x0000860000047ab9 */ /* 0x000fe20000000a00 */
[----:B------:R-:W2:Y:S01]  /*0030*/  S2R R3, SR_CTAID.X ;  /* 0x0000000000037919 */ /* 0x000ea20000002500 */
[----:B-1----:R-:W-:-:S05]  /*0040*/  LOP3.LUT R0, R0, 0x7f, RZ, 0xc0, !PT ;  /* 0x0000007f00007812 */ /* 0x002fca00078ec0ff */
[----:B--2---:R-:W-:-:S05]  /*0050*/  IMAD R0, R3, 0x80, R0 ;  /* 0x0000008003007824 */ /* 0x004fca00078e0200 */
[----:B------:R-:W-:Y:S02]  /*0060*/  SHF.R.S32.HI R3, RZ, 0x1f, R0 ;  /* 0x0000001fff037819 */ /* 0x000fe40000011400 */
[----:B------:R-:W-:Y:S02]  /*0070*/  ISETP.GE.AND P0, PT, R0, 0x200, PT ;  /* 0x000002000000780c */ /* 0x000fe40003f06270 */
[CC--:B------:R-:W-:Y:S02]  /*0080*/  LEA.HI R2, R3.reuse, R0.reuse, RZ, 0x4 ;  /* 0x0000000003027211 */ /* 0x0c0fe400078f20ff */
[----:B------:R-:W-:Y:S02]  /*0090*/  LEA.HI R7, R3, R0, RZ, 0x7 ;  /* 0x0000000003077211 */ /* 0x000fe400078f38ff */
[----:B------:R-:W-:Y:S02]  /*00a0*/  SHF.R.S32.HI R4, RZ, 0x4, R2 ;  /* 0x00000004ff047819 */ /* 0x000fe40000011402 */
[----:B------:R-:W-:-:S02]  /*00b0*/  SHF.R.S32.HI R8, RZ, 0x7, R7 ;  /* 0x00000007ff087819 */ /* 0x000fc40000011407 */
[----:B------:R-:W-:Y:S02]  /*00c0*/  LEA.HI R5, R4, R4, RZ, 0x3 ;  /* 0x0000000404057211 */ /* 0x000fe400078f18ff */
[----:B------:R-:W-:Y:S01]  /*00d0*/  LOP3.LUT R3, R2, 0xfffffff0, RZ, 0xc0, !PT ;  /* 0xfffffff002037812 */ /* 0x000fe200078ec0ff */
[----:B------:R-:W-:Y:S01]  /*00e0*/  IMAD.SHL.U32 R8, R8, 0x40, RZ ;  /* 0x0000004008087824 */ /* 0x000fe200078e00ff */
[----:B------:R-:W-:-:S03]  /*00f0*/  LOP3.LUT R5, R5, 0xfffffff8, RZ, 0xc0, !PT ;  /* 0xfffffff805057812 */ /* 0x000fc600078ec0ff */
[----:B------:R-:W-:Y:S02]  /*0100*/  IMAD.IADD R3, R0, 0x1, -R3 ;  /* 0x0000000100037824 */ /* 0x000fe400078e0a03 */
[----:B------:R-:W-:Y:S01]  /*0110*/  IMAD.IADD R6, R4, 0x1, -R5 ;  /* 0x0000000104067824 */ /* 0x000fe200078e0a05 */
[----:B------:R-:W-:Y:S02]  /*0120*/  SHF.R.S32.HI R5, RZ, 0x1f, R8 ;  /* 0x0000001fff057819 */ /* 0x000fe40000011408 */
[----:B------:R-:W-:Y:S01]  /*0130*/  SHF.R.S32.HI R9, RZ, 0x1f, R3 ;  /* 0x0000001fff097819 */ /* 0x000fe20000011403 */
[C---:B------:R-:W-:Y:S01]  /*0140*/  IMAD.SHL.U32 R2, R6.reuse, 0x10, RZ ;  /* 0x0000001006027824 */ /* 0x040fe200078e00ff */
[----:B------:R-:W-:-:S04]  /*0150*/  ISETP.GT.AND P3, PT, R6, 0x3, !P0 ;  /* 0x000000030600780c */ /* 0x000fc80004764270 */
[----:B------:R-:W-:Y:S02]  /*0160*/  IADD3 R10, P1, P2, R2, R3, R8 ;  /* 0x00000003020a7210 */ /* 0x000fe40007a3e008 */
[----:B------:R-:W-:Y:S02]  /*0170*/  SHF.R.S32.HI R4, RZ, 0x1f, R2 ;  /* 0x0000001fff047819 */ /* 0x000fe40000011402 */
[----:B------:R-:W1:Y:S02]  /*0180*/  LDC.64 R2, c[0x0][0x210] ;  /* 0x00008400ff027b82 */ /* 0x000e640000000a00 */
[----:B------:R-:W-:Y:S01]  /*0190*/  IADD3.X R5, R4, R9, R5, P1, P2 ;  /* 0x0000000904057210 */ /* 0x000fe20000fe4405 */
[----:B------:R-:W-:Y:S01]  /*01a0*/  IMAD.MOV.U32 R9, RZ, RZ, RZ ;  /* 0x000000ffff097224 */ /* 0x000fe200078e00ff */
[----:B------:R-:W-:-:S04]  /*01b0*/  LEA R4, P1, R10, UR4, 0x2 ;  /* 0x000000040a047c11 */ /* 0x000fc8000f8210ff */
[----:B------:R-:W-:Y:S01]  /*01c0*/  LEA.HI.X R5, R10, UR5, R5, 0x2, P1 ;  /* 0x000000050a057c11 */ /* 0x000fe200088f1405 */
[----:B------:R-:W-:Y:S01]  /*01d0*/  ULDC.64 UR4, c[0x0][0x208] ;  /* 0x0000820000047ab9 */ /* 0x000fe20000000a00 */
[----:B------:R-:W-:-:S03]  /*01e0*/  ISETP.GE.AND P1, PT, R6, 0x4, PT ;  /* 0x000000040600780c */ /* 0x000fc60003f26270 */
[----:B------:R2:W3:Y:S01]  /*01f0*/  @P3 LDG.E R9, desc[UR4][R4.64+-0x100] ;  /* 0xffff000404093981 */ /* 0x0004e2000c1e1900 */
[----:B------:R-:W-:Y:S02]  /*0200*/  LOP3.LUT R7, R7, 0xffffff80, RZ, 0xc0, !PT ;  /* 0xffffff8007077812 */ /* 0x000fe400078ec0ff */
[----:B------:R-:W-:Y:S02]  /*0210*/  ISETP.LT.AND P2, PT, R0, 0x200, !P1 ;  /* 0x000002000000780c */ /* 0x000fe40004f41270 */
[----:B------:R-:W-:Y:S01]  /*0220*/  IADD3 R7, R8, R0, -R7 ;  /* 0x0000000008077210 */ /* 0x000fe20007ffe807 */
[----:B------:R-:W-:-:S04]  /*0230*/  IMAD.MOV.U32 R8, RZ, RZ, RZ ;  /* 0x000000ffff087224 */ /* 0x000fc800078e00ff */
[----:B-1----:R-:W-:Y:S02]  /*0240*/  IMAD.WIDE R2, R7, 0x4, R2 ;  /* 0x0000000407027825 */ /* 0x002fe400078e0202 */
[----:B------:R-:W2:Y:S04]  /*0250*/  LDC.64 R6, c[0x0][0x220] ;  /* 0x00008800ff067b82 */ /* 0x000ea80000000a00 */
[----:B------:R-:W4:Y:S01]  /*0260*/  @P2 LDG.E R8, desc[UR4][R2.64] ;  /* 0x0000000402082981 */ /* 0x000f22000c1e1900 */
[----:B--2---:R-:W-:Y:S01]  /*0270*/  IMAD.WIDE R4, R0, 0x4, R6 ;  /* 0x0000000400047825 */ /* 0x004fe200078e0206 */
[----:B---3--:R-:W-:-:S04]  /*0280*/  SEL R9, R9, RZ, P3 ;  /* 0x000000ff09097207 */ /* 0x008fc80001800000 */
[----:B------:R-:W-:Y:S02]  /*0290*/  FSETP.GT.AND P3, PT, R9, RZ, PT ;  /* 0x000000ff0900720b */ /* 0x000fe40003f64000 */
[----:B----4-:R-:W-:-:S11]  /*02a0*/  SEL R8, R8, RZ, P2 ;  /* 0x000000ff08087207 */ /* 0x010fd60001000000 */
[----:B------:R-:W-:-:S05]  /*02b0*/  @!P3 FMUL R9, R9, 0.10000000149011611938 ;  /* 0x3dcccccd0909b820 */ /* 0x000fca0000400000 */
[----:B------:R-:W-:Y:S01]  /*02c0*/  SEL R9, R8, R9, !P1 ;  /* 0x0000000908097207 */ /* 0x000fe20004800000 */
[----:B------:R-:W-:Y:S06]  /*02d0*/  @P0 EXIT ;  /* 0x000000000000094d */ /* 0x000fec0003800000 */
[----:B------:R-:W-:Y:S01]  /*02e0*/  STG.E desc[UR4][R4.64], R9 ;  /* 0x0000000904007986 */ /* 0x000fe2000c101904 */
[----:B------:R-:W-:Y:S05]  /*02f0*/  EXIT ;  /* 0x000000000000794d */ /* 0x000fea0003800000 */
.L_x_0:
[----:B------:R-:W-:-:S00]  /*0300*/  BRA `(.L_x_0) ;  /* 0xfffffffc00fc7947 */ /* 0x000fc0000383ffff */
[----:B------:R-:W-:-:S00]  /*0310*/  NOP ;  /* 0x0000000000007918 */ /* 0x000fc00000000000 */
        /* <DEDUP_REMOVED lines=14> */
.L_x_1:


//--------------------- .nv.constant0.triton_poi_fused_cat_1 --------------------------
	.section	.nv.constant0.triton_poi_fused_cat_1,"a",@progbits
	.sectionflags	@""
	.align	4
.nv.constant0.triton_poi_fused_cat_1:
	.zero		556
